//
// Generated by NVIDIA NVVM Compiler
//
// Compiler Build ID: CL-36424714
// Cuda compilation tools, release 13.0, V13.0.88
// Based on NVVM 20.0.0
//

.version 9.0
.target sm_100
.address_size 64

	// .globl	_Z14sum_arrays_gpuPfS_S_i

.visible .entry _Z14sum_arrays_gpuPfS_S_i(
	.param .u64 .ptr .align 1 _Z14sum_arrays_gpuPfS_S_i_param_0,
	.param .u64 .ptr .align 1 _Z14sum_arrays_gpuPfS_S_i_param_1,
	.param .u64 .ptr .align 1 _Z14sum_arrays_gpuPfS_S_i_param_2,
	.param .u32 _Z14sum_arrays_gpuPfS_S_i_param_3
)
{
	.reg .pred 	%p<2>;
	.reg .b32 	%r<6>;
	.reg .b32 	%f<4>;
	.reg .b64 	%rd<11>;

	ld.param.u64 	%rd1, [_Z14sum_arrays_gpuPfS_S_i_param_0];
	ld.param.u64 	%rd2, [_Z14sum_arrays_gpuPfS_S_i_param_1];
	ld.param.u64 	%rd3, [_Z14sum_arrays_gpuPfS_S_i_param_2];
	ld.param.u32 	%r2, [_Z14sum_arrays_gpuPfS_S_i_param_3];
	mov.u32 	%r3, %tid.x;
	mov.u32 	%r4, %ntid.x;
	mov.u32 	%r5, %ctaid.x;
	mad.lo.s32 	%r1, %r4, %r5, %r3;
	setp.ge.s32 	%p1, %r1, %r2;
	@%p1 bra 	$L__BB0_2;
	cvta.to.global.u64 	%rd4, %rd1;
	cvta.to.global.u64 	%rd5, %rd2;
	cvta.to.global.u64 	%rd6, %rd3;
	mul.wide.s32 	%rd7, %r1, 4;
	add.s64 	%rd8, %rd4, %rd7;
	ld.global.f32 	%f1, [%rd8];
	add.s64 	%rd9, %rd5, %rd7;
	ld.global.f32 	%f2, [%rd9];
	add.f32 	%f3, %f1, %f2;
	add.s64 	%rd10, %rd6, %rd7;
	st.global.f32 	[%rd10], %f3;
$L__BB0_2:
	ret;

}


// ===== COMPILED SASS (sm_100) =====

	.target	sm_100

	.elftype	@"ET_EXEC"


//--------------------- .note.nv.tkinfo           --------------------------
	.section	.note.nv.tkinfo,"",@"SHT_NOTE"
	.sectionflags	@"SHF_NOTE_NV_TKINFO"
	.tkinfo
        /*0018*/ 	.word	0x00000002
        /*0030*/ 	.string	""
        /*0030*/ 	.string	"ptxas"
        /*0030*/ 	.string	"Cuda compilation tools, release 13.0, V13.0.88"
        /*0030*/ 	.string	"Build cuda_13.0.r13.0/compiler.36424714_0"
        /*0030*/ 	.string	"-arch sm_100 -m 64 "



//--------------------- .note.nv.cuinfo           --------------------------
	.section	.note.nv.cuinfo,"",@"SHT_NOTE"
	.sectionflags	@"SHF_NOTE_NV_CUINFO"
        /*0018*/ 	.short	0x0002
        /*001a*/ 	.short	0x0064
        /*001c*/ 	.short	0x0082
	.zero		2


//--------------------- .nv.info                  --------------------------
	.section	.nv.info,"",@"SHT_CUDA_INFO"
	.align	4


	//----- nvinfo : EIATTR_REGCOUNT
	.align		4
        /*0000*/ 	.byte	0x04, 0x2f
        /*0002*/ 	.short	(.L_1 - .L_0)
	.align		4
.L_0:
        /*0004*/ 	.word	index@(_Z14sum_arrays_gpuPfS_S_i)
        /*0008*/ 	.word	0x0000000c


	//----- nvinfo : EIATTR_FRAME_SIZE
	.align		4
.L_1:
        /*000c*/ 	.byte	0x04, 0x11
        /*000e*/ 	.short	(.L_3 - .L_2)
	.align		4
.L_2:
        /*0010*/ 	.word	index@(_Z14sum_arrays_gpuPfS_S_i)
        /*0014*/ 	.word	0x00000000


	//----- nvinfo : EIATTR_MIN_STACK_SIZE
	.align		4
.L_3:
        /*0018*/ 	.byte	0x04, 0x12
        /*001a*/ 	.short	(.L_5 - .L_4)
	.align		4
.L_4:
        /*001c*/ 	.word	index@(_Z14sum_arrays_gpuPfS_S_i)
        /*0020*/ 	.word	0x00000000
.L_5:


//--------------------- .nv.compat                --------------------------
	.section	.nv.compat,"",@"SHT_CUDA_COMPAT_INFO"
	.align	4
        /*0000*/ 	.byte	0x02, 0x09, 0x00, 0x00, 0x02, 0x02, 0x01, 0x00, 0x02, 0x05, 0x05, 0x00, 0x03, 0x07, 0x01, 0x01
        /*0010*/ 	.byte	0x02, 0x03, 0x00, 0x00, 0x02, 0x06, 0x01, 0x00, 0x04, 0x0b, 0x08, 0x00, 0x09, 0x00, 0x00, 0x00
        /*0020*/ 	.byte	0x00, 0x00, 0x00, 0x00


//--------------------- .nv.info._Z14sum_arrays_gpuPfS_S_i --------------------------
	.section	.nv.info._Z14sum_arrays_gpuPfS_S_i,"",@"SHT_CUDA_INFO"
	.sectionflags	@""
	.align	4


	//----- nvinfo : EIATTR_CUDA_API_VERSION
	.align		4
        /*0000*/ 	.byte	0x04, 0x37
        /*0002*/ 	.short	(.L_7 - .L_6)
.L_6:
        /*0004*/ 	.word	0x00000082


	//----- nvinfo : EIATTR_KPARAM_INFO
	.align		4
.L_7:
        /*0008*/ 	.byte	0x04, 0x17
        /*000a*/ 	.short	(.L_9 - .L_8)
.L_8:
        /*000c*/ 	.word	0x00000000
        /*0010*/ 	.short	0x0003
        /*0012*/ 	.short	0x0018
        /*0014*/ 	.byte	0x00, 0xf0, 0x11, 0x00


	//----- nvinfo : EIATTR_KPARAM_INFO
	.align		4
.L_9:
        /*0018*/ 	.byte	0x04, 0x17
        /*001a*/ 	.short	(.L_11 - .L_10)
.L_10:
        /*001c*/ 	.word	0x00000000
        /*0020*/ 	.short	0x0002
        /*0022*/ 	.short	0x0010
        /*0024*/ 	.byte	0x00, 0xf5, 0x21, 0x00


	//----- nvinfo : EIATTR_KPARAM_INFO
	.align		4
.L_11:
        /*0028*/ 	.byte	0x04, 0x17
        /*002a*/ 	.short	(.L_13 - .L_12)
.L_12:
        /*002c*/ 	.word	0x00000000
        /*0030*/ 	.short	0x0001
        /*0032*/ 	.short	0x0008
        /*0034*/ 	.byte	0x00, 0xf5, 0x21, 0x00


	//----- nvinfo : EIATTR_KPARAM_INFO
	.align		4
.L_13:
        /*0038*/ 	.byte	0x04, 0x17
        /*003a*/ 	.short	(.L_15 - .L_14)
.L_14:
        /*003c*/ 	.word	0x00000000
        /*0040*/ 	.short	0x0000
        /*0042*/ 	.short	0x0000
        /*0044*/ 	.byte	0x00, 0xf5, 0x21, 0x00


	//----- nvinfo : EIATTR_SPARSE_MMA_MASK
	.align		4
.L_15:
        /*0048*/ 	.byte	0x03, 0x50
        /*004a*/ 	.short	0x0000


	//----- nvinfo : EIATTR_MAXREG_COUNT
	.align		4
        /*004c*/ 	.byte	0x03, 0x1b
        /*004e*/ 	.short	0x00ff


	//----- nvinfo : EIATTR_MERCURY_ISA_VERSION
	.align		4
        /*0050*/ 	.byte	0x03, 0x5f
        /*0052*/ 	.short	0x0101


	//----- nvinfo : EIATTR_VRC_CTA_INIT_COUNT
	.align		4
        /*0054*/ 	.byte	0x02, 0x4a
	.zero		1
	.zero		1


	//----- nvinfo : EIATTR_EXIT_INSTR_OFFSETS
	.align		4
        /*0058*/ 	.byte	0x04, 0x1c
        /*005a*/ 	.short	(.L_17 - .L_16)


	//   ....[0]....
.L_16:
        /*005c*/ 	.word	0x00000070


	//   ....[1]....
        /*0060*/ 	.word	0x00000130


	//----- nvinfo : EIATTR_CBANK_PARAM_SIZE
	.align		4
.L_17:
        /*0064*/ 	.byte	0x03, 0x19
        /*0066*/ 	.short	0x001c


	//----- nvinfo : EIATTR_PARAM_CBANK
	.align		4
        /*0068*/ 	.byte	0x04, 0x0a
        /*006a*/ 	.short	(.L_19 - .L_18)
	.align		4
.L_18:
        /*006c*/ 	.word	index@(.nv.constant0._Z14sum_arrays_gpuPfS_S_i)
        /*0070*/ 	.short	0x0380
        /*0072*/ 	.short	0x001c


	//----- nvinfo : EIATTR_SW_WAR
	.align		4
.L_19:
        /*0074*/ 	.byte	0x04, 0x36
        /*0076*/ 	.short	(.L_21 - .L_20)
.L_20:
        /*0078*/ 	.word	0x00000008
.L_21:


//--------------------- .nv.callgraph             --------------------------
	.section	.nv.callgraph,"",@"SHT_CUDA_CALLGRAPH"
	.align	4
	.sectionentsize	8
	.align		4
        /*0000*/ 	.word	0x00000000
	.align		4
        /*0004*/ 	.word	0xffffffff
	.align		4
        /*0008*/ 	.word	0x00000000
	.align		4
        /*000c*/ 	.word	0xfffffffe
	.align		4
        /*0010*/ 	.word	0x00000000
	.align		4
        /*0014*/ 	.word	0xfffffffd
	.align		4
        /*0018*/ 	.word	0x00000000
	.align		4
        /*001c*/ 	.word	0xfffffffc


//--------------------- .text._Z14sum_arrays_gpuPfS_S_i --------------------------
	.section	.text._Z14sum_arrays_gpuPfS_S_i,"ax",@progbits
	.align	128
        .global         _Z14sum_arrays_gpuPfS_S_i
        .type           _Z14sum_arrays_gpuPfS_S_i,@function
        .size           _Z14sum_arrays_gpuPfS_S_i,(.L_x_1 - _Z14sum_arrays_gpuPfS_S_i)
        .other          _Z14sum_arrays_gpuPfS_S_i,@"STO_CUDA_ENTRY STV_DEFAULT"
_Z14sum_arrays_gpuPfS_S_i:
.text._Z14sum_arrays_gpuPfS_S_i:
[----:B------:R-:W-:Y:S01]  /*0000*/  LDC R1, c[0x0][0x37c] ;  /* 0x0000df00ff017b82 */ /* 0x000fe20000000800 */
[----:B------:R-:W0:Y:S01]  /*0010*/  S2R R9, SR_TID.X ;  /* 0x0000000000097919 */ /* 0x000e220000002100 */
[----:B------:R-:W0:Y:S01]  /*0020*/  LDCU UR4, c[0x0][0x360] ;  /* 0x00006c00ff0477ac */ /* 0x000e220008000800 */
[----:B------:R-:W0:Y:S01]  /*0030*/  S2R R0, SR_CTAID.X ;  /* 0x0000000000007919 */ /* 0x000e220000002500 */
[----:B------:R-:W1:Y:S01]  /*0040*/  LDCU UR5, c[0x0][0x398] ;  /* 0x00007300ff0577ac */ /* 0x000e620008000800 */
[----:B0-----:R-:W-:-:S05]  /*0050*/  IMAD R9, R0, UR4, R9 ;  /* 0x0000000400097c24 */ /* 0x001fca000f8e0209 */
[----:B-1----:R-:W-:-:S13]  /*0060*/  ISETP.GE.AND P0, PT, R9, UR5, PT ;  /* 0x0000000509007c0c */ /* 0x002fda000bf06270 */
[----:B------:R-:W-:Y:S05]  /*0070*/  @P0 EXIT ;  /* 0x000000000000094d */ /* 0x000fea0003800000 */
[----:B------:R-:W0:Y:S01]  /*0080*/  LDC.64 R2, c[0x0][0x380] ;  /* 0x0000e000ff027b82 */ /* 0x000e220000000a00 */
[----:B------:R-:W1:Y:S07]  /*0090*/  LDCU.64 UR4, c[0x0][0x358] ;  /* 0x00006b00ff0477ac */ /* 0x000e6e0008000a00 */
[----:B------:R-:W2:Y:S08]  /*00a0*/  LDC.64 R4, c[0x0][0x388] ;  /* 0x0000e200ff047b82 */ /* 0x000eb00000000a00 */
[----:B------:R-:W3:Y:S01]  /*00b0*/  LDC.64 R6, c[0x0][0x390] ;  /* 0x0000e400ff067b82 */ /* 0x000ee20000000a00 */
[----:B0-----:R-:W-:-:S06]  /*00c0*/  IMAD.WIDE R2, R9, 0x4, R2 ;  /* 0x0000000409027825 */ /* 0x001fcc00078e0202 */
[----:B-1----:R-:W4:Y:S01]  /*00d0*/  LDG.E R2, desc[UR4][R2.64] ;  /* 0x0000000402027981 */ /* 0x002f22000c1e1900 */
[----:B--2---:R-:W-:-:S06]  /*00e0*/  IMAD.WIDE R4, R9, 0x4, R4 ;  /* 0x0000000409047825 */ /* 0x004fcc00078e0204 */
[----:B------:R-:W4:Y:S01]  /*00f0*/  LDG.E R5, desc[UR4][R4.64] ;  /* 0x0000000404057981 */ /* 0x000f22000c1e1900 */
[----:B---3--:R-:W-:-:S04]  /*0100*/  IMAD.WIDE R6, R9, 0x4, R6 ;  /* 0x0000000409067825 */ /* 0x008fc800078e0206 */
[----:B----4-:R-:W-:-:S05]  /*0110*/  FADD R9, R2, R5 ;  /* 0x0000000502097221 */ /* 0x010fca0000000000 */
[----:B------:R-:W-:Y:S01]  /*0120*/  STG.E desc[UR4][R6.64], R9 ;  /* 0x0000000906007986 */ /* 0x000fe2000c101904 */
[----:B------:R-:W-:Y:S05]  /*0130*/  EXIT ;  /* 0x000000000000794d */ /* 0x000fea0003800000 */
.L_x_0:
[----:B------:R-:W-:-:S00]  /*0140*/  BRA `(.L_x_0) ;  /* 0xfffffffc00fc7947 */ /* 0x000fc0000383ffff */
[----:B------:R-:W-:-:S00]  /*0150*/  NOP ;  /* 0x0000000000007918 */ /* 0x000fc00000000000 */
        /* <DEDUP_REMOVED lines=10> */
.L_x_1:


//--------------------- .nv.shared.reserved.0     --------------------------
	.section	.nv.shared.reserved.0,"aw",@nobits
	.weak		__nv_reservedSMEM_offset_0_alias
	.size		__nv_reservedSMEM_offset_0_alias, 0, 64
	.other		__nv_reservedSMEM_offset_0_alias,@"STO_CUDA_RESERVED_SHARED STV_DEFAULT"
__nv_reservedSMEM_offset_0_alias:
	.zero		0
	.zero		64


//--------------------- .nv.constant0._Z14sum_arrays_gpuPfS_S_i --------------------------
	.section	.nv.constant0._Z14sum_arrays_gpuPfS_S_i,"a",@progbits
	.sectionflags	@""
	.align	4
.nv.constant0._Z14sum_arrays_gpuPfS_S_i:
	.zero		924


//--------------------- SYMBOLS --------------------------

	.type		.nv.reservedSmem.offset0,@object
	.size		.nv.reservedSmem.offset0,0x4
